//
// Generated by NVIDIA NVVM Compiler
//
// Compiler Build ID: CL-36424714
// Cuda compilation tools, release 13.0, V13.0.88
// Based on NVVM 20.0.0
//

.version 9.0
.target sm_100
.address_size 64

	// .globl	_Z10DoCudaWorkiPfS_i

.visible .entry _Z10DoCudaWorkiPfS_i(
	.param .u32 _Z10DoCudaWorkiPfS_i_param_0,
	.param .u64 .ptr .align 1 _Z10DoCudaWorkiPfS_i_param_1,
	.param .u64 .ptr .align 1 _Z10DoCudaWorkiPfS_i_param_2,
	.param .u32 _Z10DoCudaWorkiPfS_i_param_3
)
{
	.reg .pred 	%p<6>;
	.reg .b32 	%r<23>;
	.reg .b32 	%f<13>;
	.reg .b64 	%rd<8>;

	ld.param.u32 	%r7, [_Z10DoCudaWorkiPfS_i_param_0];
	ld.param.u64 	%rd4, [_Z10DoCudaWorkiPfS_i_param_1];
	ld.param.u64 	%rd5, [_Z10DoCudaWorkiPfS_i_param_2];
	ld.param.u32 	%r8, [_Z10DoCudaWorkiPfS_i_param_3];
	mov.u32 	%r9, %ctaid.x;
	mov.u32 	%r10, %ctaid.y;
	mov.u32 	%r11, %nctaid.x;
	mad.lo.s32 	%r12, %r10, %r11, %r9;
	mov.u32 	%r13, %ntid.x;
	mov.u32 	%r14, %ntid.y;
	mov.u32 	%r15, %tid.x;
	mov.u32 	%r16, %tid.y;
	mad.lo.s32 	%r17, %r12, %r14, %r16;
	mad.lo.s32 	%r18, %r17, %r13, %r15;
	mul.lo.s32 	%r21, %r18, %r7;
	setp.lt.s32 	%p1, %r7, 1;
	setp.ge.s32 	%p2, %r21, %r8;
	or.pred  	%p3, %p1, %p2;
	@%p3 bra 	$L__BB0_5;
	add.s32 	%r19, %r21, %r7;
	min.s32 	%r2, %r19, %r8;
	cvta.to.global.u64 	%rd1, %rd4;
	cvta.to.global.u64 	%rd2, %rd5;
$L__BB0_2:
	mul.wide.s32 	%rd6, %r21, 4;
	add.s64 	%rd3, %rd1, %rd6;
	ld.global.f32 	%f12, [%rd3];
	add.s64 	%rd7, %rd2, %rd6;
	ld.global.f32 	%f2, [%rd7];
	mov.b32 	%r22, 0;
$L__BB0_3:
	add.f32 	%f5, %f2, %f12;
	add.f32 	%f6, %f2, %f5;
	add.f32 	%f7, %f2, %f6;
	add.f32 	%f8, %f2, %f7;
	add.f32 	%f9, %f2, %f8;
	add.f32 	%f10, %f2, %f9;
	add.f32 	%f11, %f2, %f10;
	add.f32 	%f12, %f2, %f11;
	add.s32 	%r22, %r22, 8;
	setp.ne.s32 	%p4, %r22, 1000;
	@%p4 bra 	$L__BB0_3;
	st.global.f32 	[%rd3], %f12;
	add.s32 	%r21, %r21, 1;
	setp.lt.s32 	%p5, %r21, %r2;
	@%p5 bra 	$L__BB0_2;
$L__BB0_5:
	ret;

}


// ===== COMPILED SASS (sm_100) =====

	.target	sm_100

	.elftype	@"ET_EXEC"


//--------------------- .note.nv.tkinfo           --------------------------
	.section	.note.nv.tkinfo,"",@"SHT_NOTE"
	.sectionflags	@"SHF_NOTE_NV_TKINFO"
	.tkinfo
        /*0018*/ 	.word	0x00000002
        /*0030*/ 	.string	""
        /*0030*/ 	.string	"ptxas"
        /*0030*/ 	.string	"Cuda compilation tools, release 13.0, V13.0.88"
        /*0030*/ 	.string	"Build cuda_13.0.r13.0/compiler.36424714_0"
        /*0030*/ 	.string	"-arch sm_100 -m 64 "



//--------------------- .note.nv.cuinfo           --------------------------
	.section	.note.nv.cuinfo,"",@"SHT_NOTE"
	.sectionflags	@"SHF_NOTE_NV_CUINFO"
        /*0018*/ 	.short	0x0002
        /*001a*/ 	.short	0x0064
        /*001c*/ 	.short	0x0082
	.zero		2


//--------------------- .nv.info                  --------------------------
	.section	.nv.info,"",@"SHT_CUDA_INFO"
	.align	4


	//----- nvinfo : EIATTR_REGCOUNT
	.align		4
        /*0000*/ 	.byte	0x04, 0x2f
        /*0002*/ 	.short	(.L_1 - .L_0)
	.align		4
.L_0:
        /*0004*/ 	.word	index@(_Z10DoCudaWorkiPfS_i)
        /*0008*/ 	.word	0x00000010


	//----- nvinfo : EIATTR_FRAME_SIZE
	.align		4
.L_1:
        /*000c*/ 	.byte	0x04, 0x11
        /*000e*/ 	.short	(.L_3 - .L_2)
	.align		4
.L_2:
        /*0010*/ 	.word	index@(_Z10DoCudaWorkiPfS_i)
        /*0014*/ 	.word	0x00000000


	//----- nvinfo : EIATTR_MIN_STACK_SIZE
	.align		4
.L_3:
        /*0018*/ 	.byte	0x04, 0x12
        /*001a*/ 	.short	(.L_5 - .L_4)
	.align		4
.L_4:
        /*001c*/ 	.word	index@(_Z10DoCudaWorkiPfS_i)
        /*0020*/ 	.word	0x00000000
.L_5:


//--------------------- .nv.compat                --------------------------
	.section	.nv.compat,"",@"SHT_CUDA_COMPAT_INFO"
	.align	4
        /*0000*/ 	.byte	0x02, 0x09, 0x00, 0x00, 0x02, 0x02, 0x01, 0x00, 0x02, 0x05, 0x05, 0x00, 0x03, 0x07, 0x01, 0x01
        /*0010*/ 	.byte	0x02, 0x03, 0x00, 0x00, 0x02, 0x06, 0x01, 0x00, 0x04, 0x0b, 0x08, 0x00, 0x09, 0x00, 0x00, 0x00
        /*0020*/ 	.byte	0x00, 0x00, 0x00, 0x00


//--------------------- .nv.info._Z10DoCudaWorkiPfS_i --------------------------
	.section	.nv.info._Z10DoCudaWorkiPfS_i,"",@"SHT_CUDA_INFO"
	.sectionflags	@""
	.align	4


	//----- nvinfo : EIATTR_CUDA_API_VERSION
	.align		4
        /*0000*/ 	.byte	0x04, 0x37
        /*0002*/ 	.short	(.L_7 - .L_6)
.L_6:
        /*0004*/ 	.word	0x00000082


	//----- nvinfo : EIATTR_KPARAM_INFO
	.align		4
.L_7:
        /*0008*/ 	.byte	0x04, 0x17
        /*000a*/ 	.short	(.L_9 - .L_8)
.L_8:
        /*000c*/ 	.word	0x00000000
        /*0010*/ 	.short	0x0003
        /*0012*/ 	.short	0x0018
        /*0014*/ 	.byte	0x00, 0xf0, 0x11, 0x00


	//----- nvinfo : EIATTR_KPARAM_INFO
	.align		4
.L_9:
        /*0018*/ 	.byte	0x04, 0x17
        /*001a*/ 	.short	(.L_11 - .L_10)
.L_10:
        /*001c*/ 	.word	0x00000000
        /*0020*/ 	.short	0x0002
        /*0022*/ 	.short	0x0010
        /*0024*/ 	.byte	0x00, 0xf5, 0x21, 0x00


	//----- nvinfo : EIATTR_KPARAM_INFO
	.align		4
.L_11:
        /*0028*/ 	.byte	0x04, 0x17
        /*002a*/ 	.short	(.L_13 - .L_12)
.L_12:
        /*002c*/ 	.word	0x00000000
        /*0030*/ 	.short	0x0001
        /*0032*/ 	.short	0x0008
        /*0034*/ 	.byte	0x00, 0xf5, 0x21, 0x00


	//----- nvinfo : EIATTR_KPARAM_INFO
	.align		4
.L_13:
        /*0038*/ 	.byte	0x04, 0x17
        /*003a*/ 	.short	(.L_15 - .L_14)
.L_14:
        /*003c*/ 	.word	0x00000000
        /*0040*/ 	.short	0x0000
        /*0042*/ 	.short	0x0000
        /*0044*/ 	.byte	0x00, 0xf0, 0x11, 0x00


	//----- nvinfo : EIATTR_SPARSE_MMA_MASK
	.align		4
.L_15:
        /*0048*/ 	.byte	0x03, 0x50
        /*004a*/ 	.short	0x0000


	//----- nvinfo : EIATTR_MAXREG_COUNT
	.align		4
        /*004c*/ 	.byte	0x03, 0x1b
        /*004e*/ 	.short	0x00ff


	//----- nvinfo : EIATTR_MERCURY_ISA_VERSION
	.align		4
        /*0050*/ 	.byte	0x03, 0x5f
        /*0052*/ 	.short	0x0101


	//----- nvinfo : EIATTR_VRC_CTA_INIT_COUNT
	.align		4
        /*0054*/ 	.byte	0x02, 0x4a
	.zero		1
	.zero		1


	//----- nvinfo : EIATTR_EXIT_INSTR_OFFSETS
	.align		4
        /*0058*/ 	.byte	0x04, 0x1c
        /*005a*/ 	.short	(.L_17 - .L_16)


	//   ....[0]....
.L_16:
        /*005c*/ 	.word	0x00000100


	//   ....[1]....
        /*0060*/ 	.word	0x00004050


	//----- nvinfo : EIATTR_CRS_STACK_SIZE
	.align		4
.L_17:
        /*0064*/ 	.byte	0x04, 0x1e
        /*0066*/ 	.short	(.L_19 - .L_18)
.L_18:
        /*0068*/ 	.word	0x00000000


	//----- nvinfo : EIATTR_CBANK_PARAM_SIZE
	.align		4
.L_19:
        /*006c*/ 	.byte	0x03, 0x19
        /*006e*/ 	.short	0x001c


	//----- nvinfo : EIATTR_PARAM_CBANK
	.align		4
        /*0070*/ 	.byte	0x04, 0x0a
        /*0072*/ 	.short	(.L_21 - .L_20)
	.align		4
.L_20:
        /*0074*/ 	.word	index@(.nv.constant0._Z10DoCudaWorkiPfS_i)
        /*0078*/ 	.short	0x0380
        /*007a*/ 	.short	0x001c


	//----- nvinfo : EIATTR_SW_WAR
	.align		4
.L_21:
        /*007c*/ 	.byte	0x04, 0x36
        /*007e*/ 	.short	(.L_23 - .L_22)
.L_22:
        /*0080*/ 	.word	0x00000008
.L_23:


//--------------------- .nv.callgraph             --------------------------
	.section	.nv.callgraph,"",@"SHT_CUDA_CALLGRAPH"
	.align	4
	.sectionentsize	8
	.align		4
        /*0000*/ 	.word	0x00000000
	.align		4
        /*0004*/ 	.word	0xffffffff
	.align		4
        /*0008*/ 	.word	0x00000000
	.align		4
        /*000c*/ 	.word	0xfffffffe
	.align		4
        /*0010*/ 	.word	0x00000000
	.align		4
        /*0014*/ 	.word	0xfffffffd
	.align		4
        /*0018*/ 	.word	0x00000000
	.align		4
        /*001c*/ 	.word	0xfffffffc


//--------------------- .text._Z10DoCudaWorkiPfS_i --------------------------
	.section	.text._Z10DoCudaWorkiPfS_i,"ax",@progbits
	.align	128
        .global         _Z10DoCudaWorkiPfS_i
        .type           _Z10DoCudaWorkiPfS_i,@function
        .size           _Z10DoCudaWorkiPfS_i,(.L_x_2 - _Z10DoCudaWorkiPfS_i)
        .other          _Z10DoCudaWorkiPfS_i,@"STO_CUDA_ENTRY STV_DEFAULT"
_Z10DoCudaWorkiPfS_i:
.text._Z10DoCudaWorkiPfS_i:
[----:B------:R-:W-:Y:S01]  /*0000*/  LDC R1, c[0x0][0x37c] ;  /* 0x0000df00ff017b82 */ /* 0x000fe20000000800 */
[----:B------:R-:W0:Y:S07]  /*0010*/  S2R R5, SR_TID.Y ;  /* 0x0000000000057919 */ /* 0x000e2e0000002200 */
[----:B------:R-:W-:Y:S01]  /*0020*/  S2UR UR4, SR_CTAID.X ;  /* 0x00000000000479c3 */ /* 0x000fe20000002500 */
[----:B------:R-:W1:Y:S01]  /*0030*/  LDCU UR6, c[0x0][0x370] ;  /* 0x00006e00ff0677ac */ /* 0x000e620008000800 */
[----:B------:R-:W2:Y:S01]  /*0040*/  S2R R3, SR_TID.X ;  /* 0x0000000000037919 */ /* 0x000ea20000002100 */
[----:B------:R-:W2:Y:S05]  /*0050*/  LDCU UR7, c[0x0][0x360] ;  /* 0x00006c00ff0777ac */ /* 0x000eaa0008000800 */
[----:B------:R-:W1:Y:S08]  /*0060*/  S2UR UR5, SR_CTAID.Y ;  /* 0x00000000000579c3 */ /* 0x000e700000002600 */
[----:B------:R-:W0:Y:S08]  /*0070*/  LDC R0, c[0x0][0x364] ;  /* 0x0000d900ff007b82 */ /* 0x000e300000000800 */
[----:B------:R-:W3:Y:S01]  /*0080*/  LDC R6, c[0x0][0x380] ;  /* 0x0000e000ff067b82 */ /* 0x000ee20000000800 */
[----:B-1----:R-:W-:Y:S01]  /*0090*/  UIMAD UR4, UR5, UR6, UR4 ;  /* 0x00000006050472a4 */ /* 0x002fe2000f8e0204 */
[----:B------:R-:W1:Y:S05]  /*00a0*/  LDCU UR6, c[0x0][0x398] ;  /* 0x00007300ff0677ac */ /* 0x000e6a0008000800 */
[----:B0-----:R-:W-:-:S04]  /*00b0*/  IMAD R0, R0, UR4, R5 ;  /* 0x0000000400007c24 */ /* 0x001fc8000f8e0205 */
[----:B--2---:R-:W-:-:S04]  /*00c0*/  IMAD R0, R0, UR7, R3 ;  /* 0x0000000700007c24 */ /* 0x004fc8000f8e0203 */
[----:B---3--:R-:W-:-:S05]  /*00d0*/  IMAD R9, R0, R6, RZ ;  /* 0x0000000600097224 */ /* 0x008fca00078e02ff */
[----:B-1----:R-:W-:-:S04]  /*00e0*/  ISETP.GE.AND P0, PT, R9, UR6, PT ;  /* 0x0000000609007c0c */ /* 0x002fc8000bf06270 */
[----:B------:R-:W-:-:S13]  /*00f0*/  ISETP.LT.OR P0, PT, R6, 0x1, P0 ;  /* 0x000000010600780c */ /* 0x000fda0000701670 */
[----:B------:R-:W-:Y:S05]  /*0100*/  @P0 EXIT ;  /* 0x000000000000094d */ /* 0x000fea0003800000 */
[----:B------:R-:W0:Y:S01]  /*0110*/  LDC.64 R2, c[0x0][0x388] ;  /* 0x0000e200ff027b82 */ /* 0x000e220000000a00 */
[----:B------:R-:W-:Y:S01]  /*0120*/  VIADDMNMX R0, R9, R6, UR6, PT ;  /* 0x0000000609007e46 */ /* 0x000fe2000b800106 */
[----:B------:R-:W1:Y:S06]  /*0130*/  LDCU.64 UR4, c[0x0][0x358] ;  /* 0x00006b00ff0477ac */ /* 0x000e6c0008000a00 */
[----:B------:R-:W2:Y:S02]  /*0140*/  LDC.64 R4, c[0x0][0x390] ;  /* 0x0000e400ff047b82 */ /* 0x000ea40000000a00 */
.L_x_0:
[----:B--23--:R-:W-:-:S04]  /*0150*/  IMAD.WIDE R10, R9, 0x4, R4 ;  /* 0x00000004090a7825 */ /* 0x00cfc800078e0204 */
[C---:B0-----:R-:W-:Y:S01]  /*0160*/  IMAD.WIDE R6, R9.reuse, 0x4, R2 ;  /* 0x0000000409067825 */ /* 0x041fe200078e0202 */
[----:B-1----:R-:W2:Y:S04]  /*0170*/  LDG.E R8, desc[UR4][R10.64] ;  /* 0x000000040a087981 */ /* 0x002ea8000c1e1900 */
[----:B------:R-:W2:Y:S01]  /*0180*/  LDG.E R13, desc[UR4][R6.64] ;  /* 0x00000004060d7981 */ /* 0x000ea2000c1e1900 */
[----:B------:R-:W-:-:S04]  /*0190*/  IADD3 R9, PT, PT, R9, 0x1, RZ ;  /* 0x0000000109097810 */ /* 0x000fc80007ffe0ff */
[----:B------:R-:W-:Y:S01]  /*01a0*/  ISETP.GE.AND P0, PT, R9, R0, PT ;  /* 0x000000000900720c */ /* 0x000fe20003f06270 */
[----:B--2---:R-:W-:-:S04]  /*01b0*/  FADD R13, R13, R8 ;  /* 0x000000080d0d7221 */ /* 0x004fc80000000000 */
[----:B------:R-:W-:-:S04]  /*01c0*/  FADD R13, R8, R13 ;  /* 0x0000000d080d7221 */ /* 0x000fc80000000000 */
        /* <DEDUP_REMOVED lines=997> */
[----:B------:R-:W-:-:S05]  /*4020*/  FADD R11, R8, R11 ;  /* 0x0000000b080b7221 */ /* 0x000fca0000000000 */
[----:B------:R3:W-:Y:S01]  /*4030*/  STG.E desc[UR4][R6.64], R11 ;  /* 0x0000000b06007986 */ /* 0x0007e2000c101904 */
[----:B------:R-:W-:Y:S05]  /*4040*/  @!P0 BRA `(.L_x_0) ;  /* 0xffffffc000408947 */ /* 0x000fea000383ffff */
[----:B------:R-:W-:Y:S05]  /*4050*/  EXIT ;  /* 0x000000000000794d */ /* 0x000fea0003800000 */
.L_x_1:
[----:B------:R-:W-:-:S00]  /*4060*/  BRA `(.L_x_1) ;  /* 0xfffffffc00fc7947 */ /* 0x000fc0000383ffff */
[----:B------:R-:W-:-:S00]  /*4070*/  NOP ;  /* 0x0000000000007918 */ /* 0x000fc00000000000 */
        /* <DEDUP_REMOVED lines=8> */
.L_x_2:


//--------------------- .nv.shared.reserved.0     --------------------------
	.section	.nv.shared.reserved.0,"aw",@nobits
	.weak		__nv_reservedSMEM_offset_0_alias
	.size		__nv_reservedSMEM_offset_0_alias, 0, 64
	.other		__nv_reservedSMEM_offset_0_alias,@"STO_CUDA_RESERVED_SHARED STV_DEFAULT"
__nv_reservedSMEM_offset_0_alias:
	.zero		0
	.zero		64


//--------------------- .nv.constant0._Z10DoCudaWorkiPfS_i --------------------------
	.section	.nv.constant0._Z10DoCudaWorkiPfS_i,"a",@progbits
	.sectionflags	@""
	.align	4
.nv.constant0._Z10DoCudaWorkiPfS_i:
	.zero		924


//--------------------- SYMBOLS --------------------------

	.type		.nv.reservedSmem.offset0,@object
	.size		.nv.reservedSmem.offset0,0x4
